//
// Generated by NVIDIA NVVM Compiler
//
// Compiler Build ID: CL-36424714
// Cuda compilation tools, release 13.0, V13.0.88
// Based on NVVM 20.0.0
//

.version 9.0
.target sm_100
.address_size 64

	// .globl	_Z15addition_kernelPfS_S_

.visible .entry _Z15addition_kernelPfS_S_(
	.param .u64 .ptr .align 1 _Z15addition_kernelPfS_S__param_0,
	.param .u64 .ptr .align 1 _Z15addition_kernelPfS_S__param_1,
	.param .u64 .ptr .align 1 _Z15addition_kernelPfS_S__param_2
)
{
	.reg .b32 	%r<5>;
	.reg .b32 	%f<4>;
	.reg .b64 	%rd<11>;

	ld.param.u64 	%rd1, [_Z15addition_kernelPfS_S__param_0];
	ld.param.u64 	%rd2, [_Z15addition_kernelPfS_S__param_1];
	ld.param.u64 	%rd3, [_Z15addition_kernelPfS_S__param_2];
	cvta.to.global.u64 	%rd4, %rd3;
	cvta.to.global.u64 	%rd5, %rd2;
	cvta.to.global.u64 	%rd6, %rd1;
	mov.u32 	%r1, %tid.x;
	mov.u32 	%r2, %ctaid.x;
	mov.u32 	%r3, %ntid.x;
	mad.lo.s32 	%r4, %r2, %r3, %r1;
	mul.wide.s32 	%rd7, %r4, 4;
	add.s64 	%rd8, %rd6, %rd7;
	ld.global.f32 	%f1, [%rd8];
	add.s64 	%rd9, %rd5, %rd7;
	ld.global.f32 	%f2, [%rd9];
	add.f32 	%f3, %f1, %f2;
	add.s64 	%rd10, %rd4, %rd7;
	st.global.f32 	[%rd10], %f3;
	ret;

}


// ===== COMPILED SASS (sm_100) =====

	.target	sm_100

	.elftype	@"ET_EXEC"


//--------------------- .note.nv.tkinfo           --------------------------
	.section	.note.nv.tkinfo,"",@"SHT_NOTE"
	.sectionflags	@"SHF_NOTE_NV_TKINFO"
	.tkinfo
        /*0018*/ 	.word	0x00000002
        /*0030*/ 	.string	""
        /*0030*/ 	.string	"ptxas"
        /*0030*/ 	.string	"Cuda compilation tools, release 13.0, V13.0.88"
        /*0030*/ 	.string	"Build cuda_13.0.r13.0/compiler.36424714_0"
        /*0030*/ 	.string	"-arch sm_100 -m 64 "



//--------------------- .note.nv.cuinfo           --------------------------
	.section	.note.nv.cuinfo,"",@"SHT_NOTE"
	.sectionflags	@"SHF_NOTE_NV_CUINFO"
        /*0018*/ 	.short	0x0002
        /*001a*/ 	.short	0x0064
        /*001c*/ 	.short	0x0082
	.zero		2


//--------------------- .nv.info                  --------------------------
	.section	.nv.info,"",@"SHT_CUDA_INFO"
	.align	4


	//----- nvinfo : EIATTR_REGCOUNT
	.align		4
        /*0000*/ 	.byte	0x04, 0x2f
        /*0002*/ 	.short	(.L_1 - .L_0)
	.align		4
.L_0:
        /*0004*/ 	.word	index@(_Z15addition_kernelPfS_S_)
        /*0008*/ 	.word	0x0000000c


	//----- nvinfo : EIATTR_FRAME_SIZE
	.align		4
.L_1:
        /*000c*/ 	.byte	0x04, 0x11
        /*000e*/ 	.short	(.L_3 - .L_2)
	.align		4
.L_2:
        /*0010*/ 	.word	index@(_Z15addition_kernelPfS_S_)
        /*0014*/ 	.word	0x00000000


	//----- nvinfo : EIATTR_MIN_STACK_SIZE
	.align		4
.L_3:
        /*0018*/ 	.byte	0x04, 0x12
        /*001a*/ 	.short	(.L_5 - .L_4)
	.align		4
.L_4:
        /*001c*/ 	.word	index@(_Z15addition_kernelPfS_S_)
        /*0020*/ 	.word	0x00000000
.L_5:


//--------------------- .nv.compat                --------------------------
	.section	.nv.compat,"",@"SHT_CUDA_COMPAT_INFO"
	.align	4
        /*0000*/ 	.byte	0x02, 0x09, 0x00, 0x00, 0x02, 0x02, 0x01, 0x00, 0x02, 0x05, 0x05, 0x00, 0x03, 0x07, 0x01, 0x01
        /*0010*/ 	.byte	0x02, 0x03, 0x00, 0x00, 0x02, 0x06, 0x01, 0x00, 0x04, 0x0b, 0x08, 0x00, 0x09, 0x00, 0x00, 0x00
        /*0020*/ 	.byte	0x00, 0x00, 0x00, 0x00


//--------------------- .nv.info._Z15addition_kernelPfS_S_ --------------------------
	.section	.nv.info._Z15addition_kernelPfS_S_,"",@"SHT_CUDA_INFO"
	.sectionflags	@""
	.align	4


	//----- nvinfo : EIATTR_CUDA_API_VERSION
	.align		4
        /*0000*/ 	.byte	0x04, 0x37
        /*0002*/ 	.short	(.L_7 - .L_6)
.L_6:
        /*0004*/ 	.word	0x00000082


	//----- nvinfo : EIATTR_KPARAM_INFO
	.align		4
.L_7:
        /*0008*/ 	.byte	0x04, 0x17
        /*000a*/ 	.short	(.L_9 - .L_8)
.L_8:
        /*000c*/ 	.word	0x00000000
        /*0010*/ 	.short	0x0002
        /*0012*/ 	.short	0x0010
        /*0014*/ 	.byte	0x00, 0xf5, 0x21, 0x00


	//----- nvinfo : EIATTR_KPARAM_INFO
	.align		4
.L_9:
        /*0018*/ 	.byte	0x04, 0x17
        /*001a*/ 	.short	(.L_11 - .L_10)
.L_10:
        /*001c*/ 	.word	0x00000000
        /*0020*/ 	.short	0x0001
        /*0022*/ 	.short	0x0008
        /*0024*/ 	.byte	0x00, 0xf5, 0x21, 0x00


	//----- nvinfo : EIATTR_KPARAM_INFO
	.align		4
.L_11:
        /*0028*/ 	.byte	0x04, 0x17
        /*002a*/ 	.short	(.L_13 - .L_12)
.L_12:
        /*002c*/ 	.word	0x00000000
        /*0030*/ 	.short	0x0000
        /*0032*/ 	.short	0x0000
        /*0034*/ 	.byte	0x00, 0xf5, 0x21, 0x00


	//----- nvinfo : EIATTR_SPARSE_MMA_MASK
	.align		4
.L_13:
        /*0038*/ 	.byte	0x03, 0x50
        /*003a*/ 	.short	0x0000


	//----- nvinfo : EIATTR_MAXREG_COUNT
	.align		4
        /*003c*/ 	.byte	0x03, 0x1b
        /*003e*/ 	.short	0x00ff


	//----- nvinfo : EIATTR_MERCURY_ISA_VERSION
	.align		4
        /*0040*/ 	.byte	0x03, 0x5f
        /*0042*/ 	.short	0x0101


	//----- nvinfo : EIATTR_VRC_CTA_INIT_COUNT
	.align		4
        /*0044*/ 	.byte	0x02, 0x4a
	.zero		1
	.zero		1


	//----- nvinfo : EIATTR_EXIT_INSTR_OFFSETS
	.align		4
        /*0048*/ 	.byte	0x04, 0x1c
        /*004a*/ 	.short	(.L_15 - .L_14)


	//   ....[0]....
.L_14:
        /*004c*/ 	.word	0x00000100


	//----- nvinfo : EIATTR_CBANK_PARAM_SIZE
	.align		4
.L_15:
        /*0050*/ 	.byte	0x03, 0x19
        /*0052*/ 	.short	0x0018


	//----- nvinfo : EIATTR_PARAM_CBANK
	.align		4
        /*0054*/ 	.byte	0x04, 0x0a
        /*0056*/ 	.short	(.L_17 - .L_16)
	.align		4
.L_16:
        /*0058*/ 	.word	index@(.nv.constant0._Z15addition_kernelPfS_S_)
        /*005c*/ 	.short	0x0380
        /*005e*/ 	.short	0x0018


	//----- nvinfo : EIATTR_SW_WAR
	.align		4
.L_17:
        /*0060*/ 	.byte	0x04, 0x36
        /*0062*/ 	.short	(.L_19 - .L_18)
.L_18:
        /*0064*/ 	.word	0x00000008
.L_19:


//--------------------- .nv.callgraph             --------------------------
	.section	.nv.callgraph,"",@"SHT_CUDA_CALLGRAPH"
	.align	4
	.sectionentsize	8
	.align		4
        /*0000*/ 	.word	0x00000000
	.align		4
        /*0004*/ 	.word	0xffffffff
	.align		4
        /*0008*/ 	.word	0x00000000
	.align		4
        /*000c*/ 	.word	0xfffffffe
	.align		4
        /*0010*/ 	.word	0x00000000
	.align		4
        /*0014*/ 	.word	0xfffffffd
	.align		4
        /*0018*/ 	.word	0x00000000
	.align		4
        /*001c*/ 	.word	0xfffffffc


//--------------------- .text._Z15addition_kernelPfS_S_ --------------------------
	.section	.text._Z15addition_kernelPfS_S_,"ax",@progbits
	.align	128
        .global         _Z15addition_kernelPfS_S_
        .type           _Z15addition_kernelPfS_S_,@function
        .size           _Z15addition_kernelPfS_S_,(.L_x_1 - _Z15addition_kernelPfS_S_)
        .other          _Z15addition_kernelPfS_S_,@"STO_CUDA_ENTRY STV_DEFAULT"
_Z15addition_kernelPfS_S_:
.text._Z15addition_kernelPfS_S_:
[----:B------:R-:W-:Y:S01]  /*0000*/  LDC R1, c[0x0][0x37c] ;  /* 0x0000df00ff017b82 */ /* 0x000fe20000000800 */
[----:B------:R-:W0:Y:S07]  /*0010*/  S2R R9, SR_TID.X ;  /* 0x0000000000097919 */ /* 0x000e2e0000002100 */
[----:B------:R-:W0:Y:S01]  /*0020*/  S2UR UR6, SR_CTAID.X ;  /* 0x00000000000679c3 */ /* 0x000e220000002500 */
[----:B------:R-:W1:Y:S07]  /*0030*/  LDCU.64 UR4, c[0x0][0x358] ;  /* 0x00006b00ff0477ac */ /* 0x000e6e0008000a00 */
[----:B------:R-:W0:Y:S08]  /*0040*/  LDC R0, c[0x0][0x360] ;  /* 0x0000d800ff007b82 */ /* 0x000e300000000800 */
[----:B------:R-:W2:Y:S08]  /*0050*/  LDC.64 R2, c[0x0][0x380] ;  /* 0x0000e000ff027b82 */ /* 0x000eb00000000a00 */
[----:B------:R-:W3:Y:S01]  /*0060*/  LDC.64 R4, c[0x0][0x388] ;  /* 0x0000e200ff047b82 */ /* 0x000ee20000000a00 */
[----:B0-----:R-:W-:-:S07]  /*0070*/  IMAD R9, R0, UR6, R9 ;  /* 0x0000000600097c24 */ /* 0x001fce000f8e0209 */
[----:B------:R-:W0:Y:S01]  /*0080*/  LDC.64 R6, c[0x0][0x390] ;  /* 0x0000e400ff067b82 */ /* 0x000e220000000a00 */
[----:B--2---:R-:W-:-:S06]  /*0090*/  IMAD.WIDE R2, R9, 0x4, R2 ;  /* 0x0000000409027825 */ /* 0x004fcc00078e0202 */
[----:B-1----:R-:W2:Y:S01]  /*00a0*/  LDG.E R2, desc[UR4][R2.64] ;  /* 0x0000000402027981 */ /* 0x002ea2000c1e1900 */
[----:B---3--:R-:W-:-:S06]  /*00b0*/  IMAD.WIDE R4, R9, 0x4, R4 ;  /* 0x0000000409047825 */ /* 0x008fcc00078e0204 */
[----:B------:R-:W2:Y:S01]  /*00c0*/  LDG.E R5, desc[UR4][R4.64] ;  /* 0x0000000404057981 */ /* 0x000ea2000c1e1900 */
[----:B0-----:R-:W-:-:S04]  /*00d0*/  IMAD.WIDE R6, R9, 0x4, R6 ;  /* 0x0000000409067825 */ /* 0x001fc800078e0206 */
[----:B--2---:R-:W-:-:S05]  /*00e0*/  FADD R9, R2, R5 ;  /* 0x0000000502097221 */ /* 0x004fca0000000000 */
[----:B------:R-:W-:Y:S01]  /*00f0*/  STG.E desc[UR4][R6.64], R9 ;  /* 0x0000000906007986 */ /* 0x000fe2000c101904 */
[----:B------:R-:W-:Y:S05]  /*0100*/  EXIT ;  /* 0x000000000000794d */ /* 0x000fea0003800000 */
.L_x_0:
[----:B------:R-:W-:-:S00]  /*0110*/  BRA `(.L_x_0) ;  /* 0xfffffffc00fc7947 */ /* 0x000fc0000383ffff */
[----:B------:R-:W-:-:S00]  /*0120*/  NOP ;  /* 0x0000000000007918 */ /* 0x000fc00000000000 */
        /* <DEDUP_REMOVED lines=13> */
.L_x_1:


//--------------------- .nv.shared.reserved.0     --------------------------
	.section	.nv.shared.reserved.0,"aw",@nobits
	.weak		__nv_reservedSMEM_offset_0_alias
	.size		__nv_reservedSMEM_offset_0_alias, 0, 64
	.other		__nv_reservedSMEM_offset_0_alias,@"STO_CUDA_RESERVED_SHARED STV_DEFAULT"
__nv_reservedSMEM_offset_0_alias:
	.zero		0
	.zero		64


//--------------------- .nv.constant0._Z15addition_kernelPfS_S_ --------------------------
	.section	.nv.constant0._Z15addition_kernelPfS_S_,"a",@progbits
	.sectionflags	@""
	.align	4
.nv.constant0._Z15addition_kernelPfS_S_:
	.zero		920


//--------------------- SYMBOLS --------------------------

	.type		.nv.reservedSmem.offset0,@object
	.size		.nv.reservedSmem.offset0,0x4
